//
// Generated by NVIDIA NVVM Compiler
//
// Compiler Build ID: CL-36424714
// Cuda compilation tools, release 13.0, V13.0.88
// Based on NVVM 20.0.0
//

.version 9.0
.target sm_100
.address_size 64

	// .globl	_Z11axpy_kernelidPdS_

.visible .entry _Z11axpy_kernelidPdS_(
	.param .u32 _Z11axpy_kernelidPdS__param_0,
	.param .f64 _Z11axpy_kernelidPdS__param_1,
	.param .u64 .ptr .align 1 _Z11axpy_kernelidPdS__param_2,
	.param .u64 .ptr .align 1 _Z11axpy_kernelidPdS__param_3
)
{
	.reg .pred 	%p<2>;
	.reg .b32 	%r<6>;
	.reg .b64 	%rd<8>;
	.reg .b64 	%fd<5>;

	ld.param.u32 	%r2, [_Z11axpy_kernelidPdS__param_0];
	ld.param.f64 	%fd1, [_Z11axpy_kernelidPdS__param_1];
	ld.param.u64 	%rd1, [_Z11axpy_kernelidPdS__param_2];
	ld.param.u64 	%rd2, [_Z11axpy_kernelidPdS__param_3];
	mov.u32 	%r3, %ctaid.x;
	mov.u32 	%r4, %ntid.x;
	mov.u32 	%r5, %tid.x;
	mad.lo.s32 	%r1, %r3, %r4, %r5;
	setp.ge.s32 	%p1, %r1, %r2;
	@%p1 bra 	$L__BB0_2;
	cvta.to.global.u64 	%rd3, %rd1;
	cvta.to.global.u64 	%rd4, %rd2;
	mul.wide.s32 	%rd5, %r1, 8;
	add.s64 	%rd6, %rd3, %rd5;
	ld.global.f64 	%fd2, [%rd6];
	add.s64 	%rd7, %rd4, %rd5;
	ld.global.f64 	%fd3, [%rd7];
	fma.rn.f64 	%fd4, %fd1, %fd2, %fd3;
	st.global.f64 	[%rd7], %fd4;
$L__BB0_2:
	ret;

}


// ===== COMPILED SASS (sm_100) =====

	.target	sm_100

	.elftype	@"ET_EXEC"


//--------------------- .note.nv.tkinfo           --------------------------
	.section	.note.nv.tkinfo,"",@"SHT_NOTE"
	.sectionflags	@"SHF_NOTE_NV_TKINFO"
	.tkinfo
        /*0018*/ 	.word	0x00000002
        /*0030*/ 	.string	""
        /*0030*/ 	.string	"ptxas"
        /*0030*/ 	.string	"Cuda compilation tools, release 13.0, V13.0.88"
        /*0030*/ 	.string	"Build cuda_13.0.r13.0/compiler.36424714_0"
        /*0030*/ 	.string	"-arch sm_100 -m 64 "



//--------------------- .note.nv.cuinfo           --------------------------
	.section	.note.nv.cuinfo,"",@"SHT_NOTE"
	.sectionflags	@"SHF_NOTE_NV_CUINFO"
        /*0018*/ 	.short	0x0002
        /*001a*/ 	.short	0x0064
        /*001c*/ 	.short	0x0082
	.zero		2


//--------------------- .nv.info                  --------------------------
	.section	.nv.info,"",@"SHT_CUDA_INFO"
	.align	4


	//----- nvinfo : EIATTR_REGCOUNT
	.align		4
        /*0000*/ 	.byte	0x04, 0x2f
        /*0002*/ 	.short	(.L_1 - .L_0)
	.align		4
.L_0:
        /*0004*/ 	.word	index@(_Z11axpy_kernelidPdS_)
        /*0008*/ 	.word	0x0000000a


	//----- nvinfo : EIATTR_FRAME_SIZE
	.align		4
.L_1:
        /*000c*/ 	.byte	0x04, 0x11
        /*000e*/ 	.short	(.L_3 - .L_2)
	.align		4
.L_2:
        /*0010*/ 	.word	index@(_Z11axpy_kernelidPdS_)
        /*0014*/ 	.word	0x00000000


	//----- nvinfo : EIATTR_MIN_STACK_SIZE
	.align		4
.L_3:
        /*0018*/ 	.byte	0x04, 0x12
        /*001a*/ 	.short	(.L_5 - .L_4)
	.align		4
.L_4:
        /*001c*/ 	.word	index@(_Z11axpy_kernelidPdS_)
        /*0020*/ 	.word	0x00000000
.L_5:


//--------------------- .nv.compat                --------------------------
	.section	.nv.compat,"",@"SHT_CUDA_COMPAT_INFO"
	.align	4
        /*0000*/ 	.byte	0x02, 0x09, 0x00, 0x00, 0x02, 0x02, 0x01, 0x00, 0x02, 0x05, 0x05, 0x00, 0x03, 0x07, 0x01, 0x01
        /*0010*/ 	.byte	0x02, 0x03, 0x00, 0x00, 0x02, 0x06, 0x01, 0x00, 0x04, 0x0b, 0x08, 0x00, 0x01, 0x00, 0x00, 0x00
        /*0020*/ 	.byte	0x00, 0x00, 0x00, 0x00


//--------------------- .nv.info._Z11axpy_kernelidPdS_ --------------------------
	.section	.nv.info._Z11axpy_kernelidPdS_,"",@"SHT_CUDA_INFO"
	.sectionflags	@""
	.align	4


	//----- nvinfo : EIATTR_CUDA_API_VERSION
	.align		4
        /*0000*/ 	.byte	0x04, 0x37
        /*0002*/ 	.short	(.L_7 - .L_6)
.L_6:
        /*0004*/ 	.word	0x00000082


	//----- nvinfo : EIATTR_KPARAM_INFO
	.align		4
.L_7:
        /*0008*/ 	.byte	0x04, 0x17
        /*000a*/ 	.short	(.L_9 - .L_8)
.L_8:
        /*000c*/ 	.word	0x00000000
        /*0010*/ 	.short	0x0003
        /*0012*/ 	.short	0x0018
        /*0014*/ 	.byte	0x00, 0xf5, 0x21, 0x00


	//----- nvinfo : EIATTR_KPARAM_INFO
	.align		4
.L_9:
        /*0018*/ 	.byte	0x04, 0x17
        /*001a*/ 	.short	(.L_11 - .L_10)
.L_10:
        /*001c*/ 	.word	0x00000000
        /*0020*/ 	.short	0x0002
        /*0022*/ 	.short	0x0010
        /*0024*/ 	.byte	0x00, 0xf5, 0x21, 0x00


	//----- nvinfo : EIATTR_KPARAM_INFO
	.align		4
.L_11:
        /*0028*/ 	.byte	0x04, 0x17
        /*002a*/ 	.short	(.L_13 - .L_12)
.L_12:
        /*002c*/ 	.word	0x00000000
        /*0030*/ 	.short	0x0001
        /*0032*/ 	.short	0x0008
        /*0034*/ 	.byte	0x00, 0xf0, 0x21, 0x00


	//----- nvinfo : EIATTR_KPARAM_INFO
	.align		4
.L_13:
        /*0038*/ 	.byte	0x04, 0x17
        /*003a*/ 	.short	(.L_15 - .L_14)
.L_14:
        /*003c*/ 	.word	0x00000000
        /*0040*/ 	.short	0x0000
        /*0042*/ 	.short	0x0000
        /*0044*/ 	.byte	0x00, 0xf0, 0x11, 0x00


	//----- nvinfo : EIATTR_SPARSE_MMA_MASK
	.align		4
.L_15:
        /*0048*/ 	.byte	0x03, 0x50
        /*004a*/ 	.short	0x0000


	//----- nvinfo : EIATTR_MAXREG_COUNT
	.align		4
        /*004c*/ 	.byte	0x03, 0x1b
        /*004e*/ 	.short	0x00ff


	//----- nvinfo : EIATTR_MERCURY_ISA_VERSION
	.align		4
        /*0050*/ 	.byte	0x03, 0x5f
        /*0052*/ 	.short	0x0101


	//----- nvinfo : EIATTR_VRC_CTA_INIT_COUNT
	.align		4
        /*0054*/ 	.byte	0x02, 0x4a
	.zero		1
	.zero		1


	//----- nvinfo : EIATTR_EXIT_INSTR_OFFSETS
	.align		4
        /*0058*/ 	.byte	0x04, 0x1c
        /*005a*/ 	.short	(.L_17 - .L_16)


	//   ....[0]....
.L_16:
        /*005c*/ 	.word	0x00000070


	//   ....[1]....
        /*0060*/ 	.word	0x00000120


	//----- nvinfo : EIATTR_CBANK_PARAM_SIZE
	.align		4
.L_17:
        /*0064*/ 	.byte	0x03, 0x19
        /*0066*/ 	.short	0x0020


	//----- nvinfo : EIATTR_PARAM_CBANK
	.align		4
        /*0068*/ 	.byte	0x04, 0x0a
        /*006a*/ 	.short	(.L_19 - .L_18)
	.align		4
.L_18:
        /*006c*/ 	.word	index@(.nv.constant0._Z11axpy_kernelidPdS_)
        /*0070*/ 	.short	0x0380
        /*0072*/ 	.short	0x0020


	//----- nvinfo : EIATTR_SW_WAR
	.align		4
.L_19:
        /*0074*/ 	.byte	0x04, 0x36
        /*0076*/ 	.short	(.L_21 - .L_20)
.L_20:
        /*0078*/ 	.word	0x00000008
.L_21:


//--------------------- .nv.callgraph             --------------------------
	.section	.nv.callgraph,"",@"SHT_CUDA_CALLGRAPH"
	.align	4
	.sectionentsize	8
	.align		4
        /*0000*/ 	.word	0x00000000
	.align		4
        /*0004*/ 	.word	0xffffffff
	.align		4
        /*0008*/ 	.word	0x00000000
	.align		4
        /*000c*/ 	.word	0xfffffffe
	.align		4
        /*0010*/ 	.word	0x00000000
	.align		4
        /*0014*/ 	.word	0xfffffffd
	.align		4
        /*0018*/ 	.word	0x00000000
	.align		4
        /*001c*/ 	.word	0xfffffffc


//--------------------- .text._Z11axpy_kernelidPdS_ --------------------------
	.section	.text._Z11axpy_kernelidPdS_,"ax",@progbits
	.align	128
        .global         _Z11axpy_kernelidPdS_
        .type           _Z11axpy_kernelidPdS_,@function
        .size           _Z11axpy_kernelidPdS_,(.L_x_1 - _Z11axpy_kernelidPdS_)
        .other          _Z11axpy_kernelidPdS_,@"STO_CUDA_ENTRY STV_DEFAULT"
_Z11axpy_kernelidPdS_:
.text._Z11axpy_kernelidPdS_:
[----:B------:R-:W-:Y:S01]  /*0000*/  LDC R1, c[0x0][0x37c] ;  /* 0x0000df00ff017b82 */ /* 0x000fe20000000800 */
[----:B------:R-:W0:Y:S07]  /*0010*/  S2R R0, SR_TID.X ;  /* 0x0000000000007919 */ /* 0x000e2e0000002100 */
[----:B------:R-:W0:Y:S01]  /*0020*/  S2UR UR4, SR_CTAID.X ;  /* 0x00000000000479c3 */ /* 0x000e220000002500 */
[----:B------:R-:W1:Y:S07]  /*0030*/  LDCU UR5, c[0x0][0x380] ;  /* 0x00007000ff0577ac */ /* 0x000e6e0008000800 */
[----:B------:R-:W0:Y:S02]  /*0040*/  LDC R7, c[0x0][0x360] ;  /* 0x0000d800ff077b82 */ /* 0x000e240000000800 */
[----:B0-----:R-:W-:-:S05]  /*0050*/  IMAD R7, R7, UR4, R0 ;  /* 0x0000000407077c24 */ /* 0x001fca000f8e0200 */
[----:B-1----:R-:W-:-:S13]  /*0060*/  ISETP.GE.AND P0, PT, R7, UR5, PT ;  /* 0x0000000507007c0c */ /* 0x002fda000bf06270 */
[----:B------:R-:W-:Y:S05]  /*0070*/  @P0 EXIT ;  /* 0x000000000000094d */ /* 0x000fea0003800000 */
[----:B------:R-:W0:Y:S01]  /*0080*/  LDC.64 R2, c[0x0][0x390] ;  /* 0x0000e400ff027b82 */ /* 0x000e220000000a00 */
[----:B------:R-:W1:Y:S01]  /*0090*/  LDCU.64 UR4, c[0x0][0x358] ;  /* 0x00006b00ff0477ac */ /* 0x000e620008000a00 */
[----:B------:R-:W2:Y:S06]  /*00a0*/  LDCU.64 UR6, c[0x0][0x388] ;  /* 0x00007100ff0677ac */ /* 0x000eac0008000a00 */
[----:B------:R-:W3:Y:S01]  /*00b0*/  LDC.64 R4, c[0x0][0x398] ;  /* 0x0000e600ff047b82 */ /* 0x000ee20000000a00 */
[----:B0-----:R-:W-:-:S06]  /*00c0*/  IMAD.WIDE R2, R7, 0x8, R2 ;  /* 0x0000000807027825 */ /* 0x001fcc00078e0202 */
[----:B-1----:R-:W2:Y:S01]  /*00d0*/  LDG.E.64 R2, desc[UR4][R2.64] ;  /* 0x0000000402027981 */ /* 0x002ea2000c1e1b00 */
[----:B---3--:R-:W-:-:S05]  /*00e0*/  IMAD.WIDE R4, R7, 0x8, R4 ;  /* 0x0000000807047825 */ /* 0x008fca00078e0204 */
[----:B------:R-:W2:Y:S02]  /*00f0*/  LDG.E.64 R6, desc[UR4][R4.64] ;  /* 0x0000000404067981 */ /* 0x000ea4000c1e1b00 */
[----:B--2---:R-:W-:-:S07]  /*0100*/  DFMA R6, R2, UR6, R6 ;  /* 0x0000000602067c2b */ /* 0x004fce0008000006 */
[----:B------:R-:W-:Y:S01]  /*0110*/  STG.E.64 desc[UR4][R4.64], R6 ;  /* 0x0000000604007986 */ /* 0x000fe2000c101b04 */
[----:B------:R-:W-:Y:S05]  /*0120*/  EXIT ;  /* 0x000000000000794d */ /* 0x000fea0003800000 */
.L_x_0:
[----:B------:R-:W-:-:S00]  /*0130*/  BRA `(.L_x_0) ;  /* 0xfffffffc00fc7947 */ /* 0x000fc0000383ffff */
[----:B------:R-:W-:-:S00]  /*0140*/  NOP ;  /* 0x0000000000007918 */ /* 0x000fc00000000000 */
        /* <DEDUP_REMOVED lines=11> */
.L_x_1:


//--------------------- .nv.shared.reserved.0     --------------------------
	.section	.nv.shared.reserved.0,"aw",@nobits
	.weak		__nv_reservedSMEM_offset_0_alias
	.size		__nv_reservedSMEM_offset_0_alias, 0, 64
	.other		__nv_reservedSMEM_offset_0_alias,@"STO_CUDA_RESERVED_SHARED STV_DEFAULT"
__nv_reservedSMEM_offset_0_alias:
	.zero		0
	.zero		64


//--------------------- .nv.constant0._Z11axpy_kernelidPdS_ --------------------------
	.section	.nv.constant0._Z11axpy_kernelidPdS_,"a",@progbits
	.sectionflags	@""
	.align	4
.nv.constant0._Z11axpy_kernelidPdS_:
	.zero		928


//--------------------- SYMBOLS --------------------------

	.type		.nv.reservedSmem.offset0,@object
	.size		.nv.reservedSmem.offset0,0x4
